	.headerflags	@"EF_CUDA_TEXMODE_UNIFIED EF_CUDA_64BIT_ADDRESS EF_CUDA_ACCELERATORS EF_CUDA_SM90 EF_CUDA_VIRTUAL_SM(EF_CUDA_SM90)"
	.elftype	@"ET_EXEC"


//--------------------- .nv.info                  --------------------------
	.section	.nv.info,"",@"SHT_CUDA_INFO"
	.align	4


	//----- nvinfo : EIATTR_REGCOUNT
	.align		4
        /*0000*/ 	.byte	0x04, 0x2f
        /*0002*/ 	.short	(.L_1 - .L_0)
	.align		4
.L_0:
        /*0004*/ 	.word	index@(triton_poi_fused_convolution_relu_16)
        /*0008*/ 	.word	0x0000000c


	//----- nvinfo : EIATTR_MIN_STACK_SIZE
	.align		4
.L_1:
        /*000c*/ 	.byte	0x04, 0x12
        /*000e*/ 	.short	(.L_3 - .L_2)
	.align		4
.L_2:
        /*0010*/ 	.word	index@(triton_poi_fused_convolution_relu_16)
        /*0014*/ 	.word	0x00000000


	//----- nvinfo : EIATTR_FRAME_SIZE
	.align		4
.L_3:
        /*0018*/ 	.byte	0x04, 0x11
        /*001a*/ 	.short	(.L_5 - .L_4)
	.align		4
.L_4:
        /*001c*/ 	.word	index@(triton_poi_fused_convolution_relu_16)
        /*0020*/ 	.word	0x00000000


	//----- nvinfo : EIATTR_MIN_STACK_SIZE
	.align		4
.L_5:
        /*0024*/ 	.byte	0x04, 0x12
        /*0026*/ 	.short	(.L_7 - .L_6)
	.align		4
.L_6:
        /*0028*/ 	.word	index@(triton_poi_fused_convolution_relu_16)
        /*002c*/ 	.word	0x00000000
.L_7:


//--------------------- .nv.info.triton_poi_fused_convolution_relu_16 --------------------------
	.section	.nv.info.triton_poi_fused_convolution_relu_16,"",@"SHT_CUDA_INFO"
	.sectionflags	@""
	.align	4


	//----- nvinfo : EIATTR_CUDA_API_VERSION
	.align		4
        /*0000*/ 	.byte	0x04, 0x37
        /*0002*/ 	.short	(.L_9 - .L_8)
.L_8:
        /*0004*/ 	.word	0x0000007c


	//----- nvinfo : EIATTR_KPARAM_INFO
	.align		4
.L_9:
        /*0008*/ 	.byte	0x04, 0x17
        /*000a*/ 	.short	(.L_11 - .L_10)
.L_10:
        /*000c*/ 	.word	0x00000000
        /*0010*/ 	.short	0x0002
        /*0012*/ 	.short	0x0010
        /*0014*/ 	.byte	0x00, 0xf0, 0x11, 0x00


	//----- nvinfo : EIATTR_KPARAM_INFO
	.align		4
.L_11:
        /*0018*/ 	.byte	0x04, 0x17
        /*001a*/ 	.short	(.L_13 - .L_12)
.L_12:
        /*001c*/ 	.word	0x00000000
        /*0020*/ 	.short	0x0001
        /*0022*/ 	.short	0x0008
        /*0024*/ 	.byte	0x00, 0xf4, 0x21, 0x00


	//----- nvinfo : EIATTR_KPARAM_INFO
	.align		4
.L_13:
        /*0028*/ 	.byte	0x04, 0x17
        /*002a*/ 	.short	(.L_15 - .L_14)
.L_14:
        /*002c*/ 	.word	0x00000000
        /*0030*/ 	.short	0x0000
        /*0032*/ 	.short	0x0000
        /*0034*/ 	.byte	0x00, 0xf4, 0x21, 0x00


	//----- nvinfo : EIATTR_SPARSE_MMA_MASK
	.align		4
.L_15:
        /*0038*/ 	.byte	0x03, 0x50
        /*003a*/ 	.short	0x0000


	//----- nvinfo : EIATTR_MAXREG_COUNT
	.align		4
        /*003c*/ 	.byte	0x03, 0x1b
        /*003e*/ 	.short	0x00ff


	//----- nvinfo : EIATTR_EXIT_INSTR_OFFSETS
	.align		4
        /*0040*/ 	.byte	0x04, 0x1c
        /*0042*/ 	.short	(.L_17 - .L_16)


	//   ....[0]....
.L_16:
        /*0044*/ 	.word	0x000001b0


	//----- nvinfo : EIATTR_REQNTID
	.align		4
.L_17:
        /*0048*/ 	.byte	0x04, 0x10
        /*004a*/ 	.short	(.L_19 - .L_18)
.L_18:
        /*004c*/ 	.word	0x00000100
        /*0050*/ 	.word	0x00000001
        /*0054*/ 	.word	0x00000001


	//----- nvinfo : EIATTR_CBANK_PARAM_SIZE
	.align		4
.L_19:
        /*0058*/ 	.byte	0x03, 0x19
        /*005a*/ 	.short	0x0014


	//----- nvinfo : EIATTR_PARAM_CBANK
	.align		4
        /*005c*/ 	.byte	0x04, 0x0a
        /*005e*/ 	.short	(.L_21 - .L_20)
	.align		4
.L_20:
        /*0060*/ 	.word	index@(.nv.constant0.triton_poi_fused_convolution_relu_16)
        /*0064*/ 	.short	0x0210
        /*0066*/ 	.short	0x0014


	//----- nvinfo : EIATTR_SW_WAR
	.align		4
.L_21:
        /*0068*/ 	.byte	0x04, 0x36
        /*006a*/ 	.short	(.L_23 - .L_22)
.L_22:
        /*006c*/ 	.word	0x00000008
.L_23:


//--------------------- .nv.callgraph             --------------------------
	.section	.nv.callgraph,"",@"SHT_CUDA_CALLGRAPH"
	.align	4
	.sectionentsize	8
	.align		4
        /*0000*/ 	.word	0x00000000
	.align		4
        /*0004*/ 	.word	0xffffffff
	.align		4
        /*0008*/ 	.word	0x00000000
	.align		4
        /*000c*/ 	.word	0xfffffffe
	.align		4
        /*0010*/ 	.word	0x00000000
	.align		4
        /*0014*/ 	.word	0xfffffffd
	.align		4
        /*0018*/ 	.word	0x00000000
	.align		4
        /*001c*/ 	.word	0xfffffffc


//--------------------- .text.triton_poi_fused_convolution_relu_16 --------------------------
	.section	.text.triton_poi_fused_convolution_relu_16,"ax",@progbits
	.align	128
        .global         triton_poi_fused_convolution_relu_16
        .type           triton_poi_fused_convolution_relu_16,@function
        .size           triton_poi_fused_convolution_relu_16,(.L_x_1 - triton_poi_fused_convolution_relu_16)
        .other          triton_poi_fused_convolution_relu_16,@"STO_CUDA_ENTRY STV_DEFAULT"
triton_poi_fused_convolution_relu_16:
.text.triton_poi_fused_convolution_relu_16:
[----:B------:R-:W-:Y:S01]  /*0000*/  LDC R1, c[0x0][0x28] ;  /* 0x00000a00ff017b82 */ /* 0x000fe20000000800 */
[----:B------:R-:W1:Y:S07]  /*0010*/  S2R R0, SR_TID.X ;  /* 0x0000000000007919 */ /* 0x000e6e0000002100 */
[----:B------:R-:W2:Y:S01]  /*0020*/  LDC.64 R4, c[0x0][0x218] ;  /* 0x00008600ff047b82 */ /* 0x000ea20000000a00 */
[----:B------:R-:W-:Y:S01]  /*0030*/  ULDC.64 UR4, c[0x0][0x208] ;  /* 0x0000820000047ab9 */ /* 0x000fe20000000a00 */
[----:B------:R-:W3:Y:S06]  /*0040*/  S2R R7, SR_CTAID.X ;  /* 0x0000000000077919 */ /* 0x000eec0000002500 */
[----:B------:R-:W4:Y:S01]  /*0050*/  LDC.64 R2, c[0x0][0x210] ;  /* 0x00008400ff027b82 */ /* 0x000f220000000a00 */
[----:B-1----:R-:W-:Y:S01]  /*0060*/  IMAD.SHL.U32 R0, R0, 0x2, RZ ;  /* 0x0000000200007824 */ /* 0x002fe200078e00ff */
[----:B---3--:R-:W-:-:S04]  /*0070*/  SHF.R.S32.HI R6, RZ, 0x16, R7 ;  /* 0x00000016ff067819 */ /* 0x008fc80000011407 */
[----:B------:R-:W-:Y:S02]  /*0080*/  LOP3.LUT R0, R0, 0x1fe, RZ, 0xc0, !PT ;  /* 0x000001fe00007812 */ /* 0x000fe400078ec0ff */
[----:B------:R-:W-:-:S03]  /*0090*/  SGXT R6, R6, 0x1 ;  /* 0x000000010606781a */ /* 0x000fc60000000200 */
[----:B------:R-:W-:-:S04]  /*00a0*/  IMAD R7, R7, 0x200, R0 ;  /* 0x0000020007077824 */ /* 0x000fc800078e0200 */
[----:B----4-:R-:W-:Y:S01]  /*00b0*/  IMAD.WIDE R2, R7, 0x4, R2 ;  /* 0x0000000407027825 */ /* 0x010fe200078e0202 */
[----:B------:R-:W-:-:S04]  /*00c0*/  LEA.HI R6, R6, R7, RZ, 0xa ;  /* 0x0000000706067211 */ /* 0x000fc800078f50ff */
[----:B------:R-:W-:-:S04]  /*00d0*/  SHF.R.S32.HI R6, RZ, 0xa, R6 ;  /* 0x0000000aff067819 */ /* 0x000fc80000011406 */
[----:B------:R-:W-:-:S04]  /*00e0*/  LEA.HI R0, R6, R6, RZ, 0x5 ;  /* 0x0000000606007211 */ /* 0x000fc800078f28ff */
[----:B------:R-:W-:-:S05]  /*00f0*/  LOP3.LUT R9, R0, 0xffffffe0, RZ, 0xc0, !PT ;  /* 0xffffffe000097812 */ /* 0x000fca00078ec0ff */
[----:B------:R-:W-:Y:S02]  /*0100*/  IMAD.IADD R9, R6, 0x1, -R9 ;  /* 0x0000000106097824 */ /* 0x000fe400078e0a09 */
[----:B------:R-:W3:Y:S02]  /*0110*/  LDG.E.64 R6, desc[UR4][R2.64] ;  /* 0x0000000402067981 */ /* 0x000ee4000c1e1b00 */
[----:B--2---:R-:W-:-:S06]  /*0120*/  IMAD.WIDE R4, R9, 0x4, R4 ;  /* 0x0000000409047825 */ /* 0x004fcc00078e0204 */
[----:B------:R-:W3:Y:S02]  /*0130*/  LDG.E.EL R4, desc[UR4][R4.64] ;  /* 0x0000000404047981 */ /* 0x000ee4000c2e1900 */
[CC--:B---3--:R-:W-:Y:S01]  /*0140*/  FSETP.GEU.AND P0, PT, R6.reuse, -R4.reuse, PT ;  /* 0x800000040600720b */ /* 0x0c8fe20003f0e000 */
[--C-:B------:R-:W-:Y:S01]  /*0150*/  FADD R6, R6, R4.reuse ;  /* 0x0000000406067221 */ /* 0x100fe20000000000 */
[C---:B------:R-:W-:Y:S01]  /*0160*/  FADD R0, R7.reuse, R4 ;  /* 0x0000000407007221 */ /* 0x040fe20000000000 */
[----:B------:R-:W-:-:S03]  /*0170*/  FSETP.GEU.AND P1, PT, R7, -R4, PT ;  /* 0x800000040700720b */ /* 0x000fc60003f2e000 */
[----:B------:R-:W-:Y:S02]  /*0180*/  FSEL R6, R6, RZ, P0 ;  /* 0x000000ff06067208 */ /* 0x000fe40000000000 */
[----:B------:R-:W-:-:S05]  /*0190*/  FSEL R7, R0, RZ, P1 ;  /* 0x000000ff00077208 */ /* 0x000fca0000800000 */
[----:B------:R-:W-:Y:S01]  /*01a0*/  STG.E.64 desc[UR4][R2.64], R6 ;  /* 0x0000000602007986 */ /* 0x000fe2000c101b04 */
[----:B------:R-:W-:Y:S05]  /*01b0*/  EXIT ;  /* 0x000000000000794d */ /* 0x000fea0003800000 */
.L_x_0:
[----:B------:R-:W-:-:S00]  /*01c0*/  BRA `(.L_x_0) ;  /* 0xfffffffc00fc7947 */ /* 0x000fc0000383ffff */
[----:B------:R-:W-:-:S00]  /*01d0*/  NOP ;  /* 0x0000000000007918 */ /* 0x000fc00000000000 */
        /* <DEDUP_REMOVED lines=10> */
.L_x_1:


//--------------------- .nv.constant0.triton_poi_fused_convolution_relu_16 --------------------------
	.section	.nv.constant0.triton_poi_fused_convolution_relu_16,"a",@progbits
	.sectionflags	@""
	.align	4
.nv.constant0.triton_poi_fused_convolution_relu_16:
	.zero		548
